//
// Generated by NVIDIA NVVM Compiler
//
// Compiler Build ID: CL-36424714
// Cuda compilation tools, release 13.0, V13.0.88
// Based on NVVM 20.0.0
//

.version 9.0
.target sm_100
.address_size 64

	// .globl	_Z17initializeVectorsPiS_i

.visible .entry _Z17initializeVectorsPiS_i(
	.param .u64 .ptr .align 1 _Z17initializeVectorsPiS_i_param_0,
	.param .u64 .ptr .align 1 _Z17initializeVectorsPiS_i_param_1,
	.param .u32 _Z17initializeVectorsPiS_i_param_2
)
{
	.reg .pred 	%p<2>;
	.reg .b32 	%r<8>;
	.reg .b64 	%rd<8>;

	ld.param.u64 	%rd1, [_Z17initializeVectorsPiS_i_param_0];
	ld.param.u64 	%rd2, [_Z17initializeVectorsPiS_i_param_1];
	ld.param.u32 	%r2, [_Z17initializeVectorsPiS_i_param_2];
	mov.u32 	%r3, %ctaid.x;
	mov.u32 	%r4, %ntid.x;
	mov.u32 	%r5, %tid.x;
	mad.lo.s32 	%r1, %r3, %r4, %r5;
	setp.ge.s32 	%p1, %r1, %r2;
	@%p1 bra 	$L__BB0_2;
	cvta.to.global.u64 	%rd3, %rd1;
	cvta.to.global.u64 	%rd4, %rd2;
	shl.b32 	%r6, %r1, 1;
	mul.wide.s32 	%rd5, %r1, 4;
	add.s64 	%rd6, %rd3, %rd5;
	st.global.u32 	[%rd6], %r6;
	mul.lo.s32 	%r7, %r1, 3;
	add.s64 	%rd7, %rd4, %rd5;
	st.global.u32 	[%rd7], %r7;
$L__BB0_2:
	ret;

}
	// .globl	_Z10calculateVPiS_S_iii
.visible .entry _Z10calculateVPiS_S_iii(
	.param .u64 .ptr .align 1 _Z10calculateVPiS_S_iii_param_0,
	.param .u64 .ptr .align 1 _Z10calculateVPiS_S_iii_param_1,
	.param .u64 .ptr .align 1 _Z10calculateVPiS_S_iii_param_2,
	.param .u32 _Z10calculateVPiS_S_iii_param_3,
	.param .u32 _Z10calculateVPiS_S_iii_param_4,
	.param .u32 _Z10calculateVPiS_S_iii_param_5
)
{
	.reg .pred 	%p<2>;
	.reg .b32 	%r<12>;
	.reg .b64 	%rd<11>;

	ld.param.u64 	%rd1, [_Z10calculateVPiS_S_iii_param_0];
	ld.param.u64 	%rd2, [_Z10calculateVPiS_S_iii_param_1];
	ld.param.u64 	%rd3, [_Z10calculateVPiS_S_iii_param_2];
	ld.param.u32 	%r4, [_Z10calculateVPiS_S_iii_param_3];
	ld.param.u32 	%r2, [_Z10calculateVPiS_S_iii_param_4];
	ld.param.u32 	%r3, [_Z10calculateVPiS_S_iii_param_5];
	mov.u32 	%r5, %ctaid.x;
	mov.u32 	%r6, %ntid.x;
	mov.u32 	%r7, %tid.x;
	mad.lo.s32 	%r1, %r5, %r6, %r7;
	setp.ge.s32 	%p1, %r1, %r4;
	@%p1 bra 	$L__BB1_2;
	cvta.to.global.u64 	%rd4, %rd1;
	cvta.to.global.u64 	%rd5, %rd2;
	cvta.to.global.u64 	%rd6, %rd3;
	mul.wide.s32 	%rd7, %r1, 4;
	add.s64 	%rd8, %rd4, %rd7;
	ld.global.u32 	%r8, [%rd8];
	mul.lo.s32 	%r9, %r8, %r2;
	add.s64 	%rd9, %rd5, %rd7;
	ld.global.u32 	%r10, [%rd9];
	mad.lo.s32 	%r11, %r10, %r3, %r9;
	add.s64 	%rd10, %rd6, %rd7;
	st.global.u32 	[%rd10], %r11;
$L__BB1_2:
	ret;

}


// ===== COMPILED SASS (sm_100) =====

	.target	sm_100

	.elftype	@"ET_EXEC"


//--------------------- .note.nv.tkinfo           --------------------------
	.section	.note.nv.tkinfo,"",@"SHT_NOTE"
	.sectionflags	@"SHF_NOTE_NV_TKINFO"
	.tkinfo
        /*0018*/ 	.word	0x00000002
        /*0030*/ 	.string	""
        /*0030*/ 	.string	"ptxas"
        /*0030*/ 	.string	"Cuda compilation tools, release 13.0, V13.0.88"
        /*0030*/ 	.string	"Build cuda_13.0.r13.0/compiler.36424714_0"
        /*0030*/ 	.string	"-arch sm_100 -m 64 "



//--------------------- .note.nv.cuinfo           --------------------------
	.section	.note.nv.cuinfo,"",@"SHT_NOTE"
	.sectionflags	@"SHF_NOTE_NV_CUINFO"
        /*0018*/ 	.short	0x0002
        /*001a*/ 	.short	0x0064
        /*001c*/ 	.short	0x0082
	.zero		2


//--------------------- .nv.info                  --------------------------
	.section	.nv.info,"",@"SHT_CUDA_INFO"
	.align	4


	//----- nvinfo : EIATTR_REGCOUNT
	.align		4
        /*0000*/ 	.byte	0x04, 0x2f
        /*0002*/ 	.short	(.L_1 - .L_0)
	.align		4
.L_0:
        /*0004*/ 	.word	index@(_Z17initializeVectorsPiS_i)
        /*0008*/ 	.word	0x0000000c


	//----- nvinfo : EIATTR_FRAME_SIZE
	.align		4
.L_1:
        /*000c*/ 	.byte	0x04, 0x11
        /*000e*/ 	.short	(.L_3 - .L_2)
	.align		4
.L_2:
        /*0010*/ 	.word	index@(_Z17initializeVectorsPiS_i)
        /*0014*/ 	.word	0x00000000


	//----- nvinfo : EIATTR_REGCOUNT
	.align		4
.L_3:
        /*0018*/ 	.byte	0x04, 0x2f
        /*001a*/ 	.short	(.L_5 - .L_4)
	.align		4
.L_4:
        /*001c*/ 	.word	index@(_Z10calculateVPiS_S_iii)
        /*0020*/ 	.word	0x0000000c


	//----- nvinfo : EIATTR_FRAME_SIZE
	.align		4
.L_5:
        /*0024*/ 	.byte	0x04, 0x11
        /*0026*/ 	.short	(.L_7 - .L_6)
	.align		4
.L_6:
        /*0028*/ 	.word	index@(_Z10calculateVPiS_S_iii)
        /*002c*/ 	.word	0x00000000


	//----- nvinfo : EIATTR_MIN_STACK_SIZE
	.align		4
.L_7:
        /*0030*/ 	.byte	0x04, 0x12
        /*0032*/ 	.short	(.L_9 - .L_8)
	.align		4
.L_8:
        /*0034*/ 	.word	index@(_Z10calculateVPiS_S_iii)
        /*0038*/ 	.word	0x00000000


	//----- nvinfo : EIATTR_MIN_STACK_SIZE
	.align		4
.L_9:
        /*003c*/ 	.byte	0x04, 0x12
        /*003e*/ 	.short	(.L_11 - .L_10)
	.align		4
.L_10:
        /*0040*/ 	.word	index@(_Z17initializeVectorsPiS_i)
        /*0044*/ 	.word	0x00000000
.L_11:


//--------------------- .nv.compat                --------------------------
	.section	.nv.compat,"",@"SHT_CUDA_COMPAT_INFO"
	.align	4
        /*0000*/ 	.byte	0x02, 0x09, 0x00, 0x00, 0x02, 0x02, 0x01, 0x00, 0x02, 0x05, 0x05, 0x00, 0x03, 0x07, 0x01, 0x01
        /*0010*/ 	.byte	0x02, 0x03, 0x00, 0x00, 0x02, 0x06, 0x01, 0x00, 0x04, 0x0b, 0x08, 0x00, 0x09, 0x00, 0x00, 0x00
        /*0020*/ 	.byte	0x00, 0x00, 0x00, 0x00


//--------------------- .nv.info._Z10calculateVPiS_S_iii --------------------------
	.section	.nv.info._Z10calculateVPiS_S_iii,"",@"SHT_CUDA_INFO"
	.sectionflags	@""
	.align	4


	//----- nvinfo : EIATTR_CUDA_API_VERSION
	.align		4
        /*0000*/ 	.byte	0x04, 0x37
        /*0002*/ 	.short	(.L_13 - .L_12)
.L_12:
        /*0004*/ 	.word	0x00000082


	//----- nvinfo : EIATTR_KPARAM_INFO
	.align		4
.L_13:
        /*0008*/ 	.byte	0x04, 0x17
        /*000a*/ 	.short	(.L_15 - .L_14)
.L_14:
        /*000c*/ 	.word	0x00000000
        /*0010*/ 	.short	0x0005
        /*0012*/ 	.short	0x0020
        /*0014*/ 	.byte	0x00, 0xf0, 0x11, 0x00


	//----- nvinfo : EIATTR_KPARAM_INFO
	.align		4
.L_15:
        /*0018*/ 	.byte	0x04, 0x17
        /*001a*/ 	.short	(.L_17 - .L_16)
.L_16:
        /*001c*/ 	.word	0x00000000
        /*0020*/ 	.short	0x0004
        /*0022*/ 	.short	0x001c
        /*0024*/ 	.byte	0x00, 0xf0, 0x11, 0x00


	//----- nvinfo : EIATTR_KPARAM_INFO
	.align		4
.L_17:
        /*0028*/ 	.byte	0x04, 0x17
        /*002a*/ 	.short	(.L_19 - .L_18)
.L_18:
        /*002c*/ 	.word	0x00000000
        /*0030*/ 	.short	0x0003
        /*0032*/ 	.short	0x0018
        /*0034*/ 	.byte	0x00, 0xf0, 0x11, 0x00


	//----- nvinfo : EIATTR_KPARAM_INFO
	.align		4
.L_19:
        /*0038*/ 	.byte	0x04, 0x17
        /*003a*/ 	.short	(.L_21 - .L_20)
.L_20:
        /*003c*/ 	.word	0x00000000
        /*0040*/ 	.short	0x0002
        /*0042*/ 	.short	0x0010
        /*0044*/ 	.byte	0x00, 0xf5, 0x21, 0x00


	//----- nvinfo : EIATTR_KPARAM_INFO
	.align		4
.L_21:
        /*0048*/ 	.byte	0x04, 0x17
        /*004a*/ 	.short	(.L_23 - .L_22)
.L_22:
        /*004c*/ 	.word	0x00000000
        /*0050*/ 	.short	0x0001
        /*0052*/ 	.short	0x0008
        /*0054*/ 	.byte	0x00, 0xf5, 0x21, 0x00


	//----- nvinfo : EIATTR_KPARAM_INFO
	.align		4
.L_23:
        /*0058*/ 	.byte	0x04, 0x17
        /*005a*/ 	.short	(.L_25 - .L_24)
.L_24:
        /*005c*/ 	.word	0x00000000
        /*0060*/ 	.short	0x0000
        /*0062*/ 	.short	0x0000
        /*0064*/ 	.byte	0x00, 0xf5, 0x21, 0x00


	//----- nvinfo : EIATTR_SPARSE_MMA_MASK
	.align		4
.L_25:
        /*0068*/ 	.byte	0x03, 0x50
        /*006a*/ 	.short	0x0000


	//----- nvinfo : EIATTR_MAXREG_COUNT
	.align		4
        /*006c*/ 	.byte	0x03, 0x1b
        /*006e*/ 	.short	0x00ff


	//----- nvinfo : EIATTR_MERCURY_ISA_VERSION
	.align		4
        /*0070*/ 	.byte	0x03, 0x5f
        /*0072*/ 	.short	0x0101


	//----- nvinfo : EIATTR_VRC_CTA_INIT_COUNT
	.align		4
        /*0074*/ 	.byte	0x02, 0x4a
	.zero		1
	.zero		1


	//----- nvinfo : EIATTR_EXIT_INSTR_OFFSETS
	.align		4
        /*0078*/ 	.byte	0x04, 0x1c
        /*007a*/ 	.short	(.L_27 - .L_26)


	//   ....[0]....
.L_26:
        /*007c*/ 	.word	0x00000070


	//   ....[1]....
        /*0080*/ 	.word	0x00000160


	//----- nvinfo : EIATTR_CBANK_PARAM_SIZE
	.align		4
.L_27:
        /*0084*/ 	.byte	0x03, 0x19
        /*0086*/ 	.short	0x0024


	//----- nvinfo : EIATTR_PARAM_CBANK
	.align		4
        /*0088*/ 	.byte	0x04, 0x0a
        /*008a*/ 	.short	(.L_29 - .L_28)
	.align		4
.L_28:
        /*008c*/ 	.word	index@(.nv.constant0._Z10calculateVPiS_S_iii)
        /*0090*/ 	.short	0x0380
        /*0092*/ 	.short	0x0024


	//----- nvinfo : EIATTR_SW_WAR
	.align		4
.L_29:
        /*0094*/ 	.byte	0x04, 0x36
        /*0096*/ 	.short	(.L_31 - .L_30)
.L_30:
        /*0098*/ 	.word	0x00000008
.L_31:


//--------------------- .nv.info._Z17initializeVectorsPiS_i --------------------------
	.section	.nv.info._Z17initializeVectorsPiS_i,"",@"SHT_CUDA_INFO"
	.sectionflags	@""
	.align	4


	//----- nvinfo : EIATTR_CUDA_API_VERSION
	.align		4
        /*0000*/ 	.byte	0x04, 0x37
        /*0002*/ 	.short	(.L_33 - .L_32)
.L_32:
        /*0004*/ 	.word	0x00000082


	//----- nvinfo : EIATTR_KPARAM_INFO
	.align		4
.L_33:
        /*0008*/ 	.byte	0x04, 0x17
        /*000a*/ 	.short	(.L_35 - .L_34)
.L_34:
        /*000c*/ 	.word	0x00000000
        /*0010*/ 	.short	0x0002
        /*0012*/ 	.short	0x0010
        /*0014*/ 	.byte	0x00, 0xf0, 0x11, 0x00


	//----- nvinfo : EIATTR_KPARAM_INFO
	.align		4
.L_35:
        /*0018*/ 	.byte	0x04, 0x17
        /*001a*/ 	.short	(.L_37 - .L_36)
.L_36:
        /*001c*/ 	.word	0x00000000
        /*0020*/ 	.short	0x0001
        /*0022*/ 	.short	0x0008
        /*0024*/ 	.byte	0x00, 0xf5, 0x21, 0x00


	//----- nvinfo : EIATTR_KPARAM_INFO
	.align		4
.L_37:
        /*0028*/ 	.byte	0x04, 0x17
        /*002a*/ 	.short	(.L_39 - .L_38)
.L_38:
        /*002c*/ 	.word	0x00000000
        /*0030*/ 	.short	0x0000
        /*0032*/ 	.short	0x0000
        /*0034*/ 	.byte	0x00, 0xf5, 0x21, 0x00


	//----- nvinfo : EIATTR_SPARSE_MMA_MASK
	.align		4
.L_39:
        /*0038*/ 	.byte	0x03, 0x50
        /*003a*/ 	.short	0x0000


	//----- nvinfo : EIATTR_MAXREG_COUNT
	.align		4
        /*003c*/ 	.byte	0x03, 0x1b
        /*003e*/ 	.short	0x00ff


	//----- nvinfo : EIATTR_MERCURY_ISA_VERSION
	.align		4
        /*0040*/ 	.byte	0x03, 0x5f
        /*0042*/ 	.short	0x0101


	//----- nvinfo : EIATTR_VRC_CTA_INIT_COUNT
	.align		4
        /*0044*/ 	.byte	0x02, 0x4a
	.zero		1
	.zero		1


	//----- nvinfo : EIATTR_EXIT_INSTR_OFFSETS
	.align		4
        /*0048*/ 	.byte	0x04, 0x1c
        /*004a*/ 	.short	(.L_41 - .L_40)


	//   ....[0]....
.L_40:
        /*004c*/ 	.word	0x00000070


	//   ....[1]....
        /*0050*/ 	.word	0x00000110


	//----- nvinfo : EIATTR_CBANK_PARAM_SIZE
	.align		4
.L_41:
        /*0054*/ 	.byte	0x03, 0x19
        /*0056*/ 	.short	0x0014


	//----- nvinfo : EIATTR_PARAM_CBANK
	.align		4
        /*0058*/ 	.byte	0x04, 0x0a
        /*005a*/ 	.short	(.L_43 - .L_42)
	.align		4
.L_42:
        /*005c*/ 	.word	index@(.nv.constant0._Z17initializeVectorsPiS_i)
        /*0060*/ 	.short	0x0380
        /*0062*/ 	.short	0x0014


	//----- nvinfo : EIATTR_SW_WAR
	.align		4
.L_43:
        /*0064*/ 	.byte	0x04, 0x36
        /*0066*/ 	.short	(.L_45 - .L_44)
.L_44:
        /*0068*/ 	.word	0x00000008
.L_45:


//--------------------- .nv.callgraph             --------------------------
	.section	.nv.callgraph,"",@"SHT_CUDA_CALLGRAPH"
	.align	4
	.sectionentsize	8
	.align		4
        /*0000*/ 	.word	0x00000000
	.align		4
        /*0004*/ 	.word	0xffffffff
	.align		4
        /*0008*/ 	.word	0x00000000
	.align		4
        /*000c*/ 	.word	0xfffffffe
	.align		4
        /*0010*/ 	.word	0x00000000
	.align		4
        /*0014*/ 	.word	0xfffffffd
	.align		4
        /*0018*/ 	.word	0x00000000
	.align		4
        /*001c*/ 	.word	0xfffffffc


//--------------------- .text._Z10calculateVPiS_S_iii --------------------------
	.section	.text._Z10calculateVPiS_S_iii,"ax",@progbits
	.align	128
        .global         _Z10calculateVPiS_S_iii
        .type           _Z10calculateVPiS_S_iii,@function
        .size           _Z10calculateVPiS_S_iii,(.L_x_2 - _Z10calculateVPiS_S_iii)
        .other          _Z10calculateVPiS_S_iii,@"STO_CUDA_ENTRY STV_DEFAULT"
_Z10calculateVPiS_S_iii:
.text._Z10calculateVPiS_S_iii:
[----:B------:R-:W-:Y:S01]  /*0000*/  LDC R1, c[0x0][0x37c] ;  /* 0x0000df00ff017b82 */ /* 0x000fe20000000800 */
[----:B------:R-:W0:Y:S07]  /*0010*/  S2R R0, SR_TID.X ;  /* 0x0000000000007919 */ /* 0x000e2e0000002100 */
[----:B------:R-:W0:Y:S01]  /*0020*/  S2UR UR4, SR_CTAID.X ;  /* 0x00000000000479c3 */ /* 0x000e220000002500 */
[----:B------:R-:W1:Y:S07]  /*0030*/  LDCU UR5, c[0x0][0x398] ;  /* 0x00007300ff0577ac */ /* 0x000e6e0008000800 */
[----:B------:R-:W0:Y:S02]  /*0040*/  LDC R9, c[0x0][0x360] ;  /* 0x0000d800ff097b82 */ /* 0x000e240000000800 */
[----:B0-----:R-:W-:-:S05]  /*0050*/  IMAD R9, R9, UR4, R0 ;  /* 0x0000000409097c24 */ /* 0x001fca000f8e0200 */
[----:B-1----:R-:W-:-:S13]  /*0060*/  ISETP.GE.AND P0, PT, R9, UR5, PT ;  /* 0x0000000509007c0c */ /* 0x002fda000bf06270 */
[----:B------:R-:W-:Y:S05]  /*0070*/  @P0 EXIT ;  /* 0x000000000000094d */ /* 0x000fea0003800000 */
[----:B------:R-:W0:Y:S01]  /*0080*/  LDC.64 R2, c[0x0][0x380] ;  /* 0x0000e000ff027b82 */ /* 0x000e220000000a00 */
[----:B------:R-:W1:Y:S01]  /*0090*/  LDCU.64 UR4, c[0x0][0x358] ;  /* 0x00006b00ff0477ac */ /* 0x000e620008000a00 */
[----:B------:R-:W2:Y:S06]  /*00a0*/  LDCU UR6, c[0x0][0x39c] ;  /* 0x00007380ff0677ac */ /* 0x000eac0008000800 */
[----:B------:R-:W3:Y:S01]  /*00b0*/  LDC.64 R4, c[0x0][0x388] ;  /* 0x0000e200ff047b82 */ /* 0x000ee20000000a00 */
[----:B------:R-:W4:Y:S07]  /*00c0*/  LDCU UR7, c[0x0][0x3a0] ;  /* 0x00007400ff0777ac */ /* 0x000f2e0008000800 */
[----:B------:R-:W5:Y:S01]  /*00d0*/  LDC.64 R6, c[0x0][0x390] ;  /* 0x0000e400ff067b82 */ /* 0x000f620000000a00 */
[----:B0-----:R-:W-:-:S06]  /*00e0*/  IMAD.WIDE R2, R9, 0x4, R2 ;  /* 0x0000000409027825 */ /* 0x001fcc00078e0202 */
[----:B-1----:R-:W2:Y:S01]  /*00f0*/  LDG.E R2, desc[UR4][R2.64] ;  /* 0x0000000402027981 */ /* 0x002ea2000c1e1900 */
[----:B---3--:R-:W-:-:S06]  /*0100*/  IMAD.WIDE R4, R9, 0x4, R4 ;  /* 0x0000000409047825 */ /* 0x008fcc00078e0204 */
[----:B------:R-:W4:Y:S01]  /*0110*/  LDG.E R5, desc[UR4][R4.64] ;  /* 0x0000000404057981 */ /* 0x000f22000c1e1900 */
[----:B-----5:R-:W-:-:S04]  /*0120*/  IMAD.WIDE R6, R9, 0x4, R6 ;  /* 0x0000000409067825 */ /* 0x020fc800078e0206 */
[----:B--2---:R-:W-:-:S04]  /*0130*/  IMAD R0, R2, UR6, RZ ;  /* 0x0000000602007c24 */ /* 0x004fc8000f8e02ff */
[----:B----4-:R-:W-:-:S05]  /*0140*/  IMAD R9, R5, UR7, R0 ;  /* 0x0000000705097c24 */ /* 0x010fca000f8e0200 */
[----:B------:R-:W-:Y:S01]  /*0150*/  STG.E desc[UR4][R6.64], R9 ;  /* 0x0000000906007986 */ /* 0x000fe2000c101904 */
[----:B------:R-:W-:Y:S05]  /*0160*/  EXIT ;  /* 0x000000000000794d */ /* 0x000fea0003800000 */
.L_x_0:
[----:B------:R-:W-:-:S00]  /*0170*/  BRA `(.L_x_0) ;  /* 0xfffffffc00fc7947 */ /* 0x000fc0000383ffff */
[----:B------:R-:W-:-:S00]  /*0180*/  NOP ;  /* 0x0000000000007918 */ /* 0x000fc00000000000 */
[----:B------:R-:W-:-:S00]  /*0190*/  NOP ;  /* 0x0000000000007918 */ /* 0x000fc00000000000 */
[----:B------:R-:W-:-:S00]  /*01a0*/  NOP ;  /* 0x0000000000007918 */ /* 0x000fc00000000000 */
[----:B------:R-:W-:-:S00]  /*01b0*/  NOP ;  /* 0x0000000000007918 */ /* 0x000fc00000000000 */
[----:B------:R-:W-:-:S00]  /*01c0*/  NOP ;  /* 0x0000000000007918 */ /* 0x000fc00000000000 */
[----:B------:R-:W-:-:S00]  /*01d0*/  NOP ;  /* 0x0000000000007918 */ /* 0x000fc00000000000 */
[----:B------:R-:W-:-:S00]  /*01e0*/  NOP ;  /* 0x0000000000007918 */ /* 0x000fc00000000000 */
[----:B------:R-:W-:-:S00]  /*01f0*/  NOP ;  /* 0x0000000000007918 */ /* 0x000fc00000000000 */
.L_x_2:


//--------------------- .text._Z17initializeVectorsPiS_i --------------------------
	.section	.text._Z17initializeVectorsPiS_i,"ax",@progbits
	.align	128
        .global         _Z17initializeVectorsPiS_i
        .type           _Z17initializeVectorsPiS_i,@function
        .size           _Z17initializeVectorsPiS_i,(.L_x_3 - _Z17initializeVectorsPiS_i)
        .other          _Z17initializeVectorsPiS_i,@"STO_CUDA_ENTRY STV_DEFAULT"
_Z17initializeVectorsPiS_i:
.text._Z17initializeVectorsPiS_i:
        /* <DEDUP_REMOVED lines=10> */
[----:B------:R-:W-:-:S06]  /*00a0*/  SHF.L.U32 R9, R7, 0x1, RZ ;  /* 0x0000000107097819 */ /* 0x000fcc00000006ff */
[----:B------:R-:W2:Y:S01]  /*00b0*/  LDC.64 R4, c[0x0][0x388] ;  /* 0x0000e200ff047b82 */ /* 0x000ea20000000a00 */
[----:B0-----:R-:W-:-:S05]  /*00c0*/  IMAD.WIDE R2, R7, 0x4, R2 ;  /* 0x0000000407027825 */ /* 0x001fca00078e0202 */
[----:B-1----:R-:W-:Y:S01]  /*00d0*/  STG.E desc[UR4][R2.64], R9 ;  /* 0x0000000902007986 */ /* 0x002fe2000c101904 */
[----:B--2---:R-:W-:-:S04]  /*00e0*/  IMAD.WIDE R4, R7, 0x4, R4 ;  /* 0x0000000407047825 */ /* 0x004fc800078e0204 */
[----:B------:R-:W-:-:S05]  /*00f0*/  IMAD R7, R7, 0x3, RZ ;  /* 0x0000000307077824 */ /* 0x000fca00078e02ff */
[----:B------:R-:W-:Y:S01]  /*0100*/  STG.E desc[UR4][R4.64], R7 ;  /* 0x0000000704007986 */ /* 0x000fe2000c101904 */
[----:B------:R-:W-:Y:S05]  /*0110*/  EXIT ;  /* 0x000000000000794d */ /* 0x000fea0003800000 */
.L_x_1:
        /* <DEDUP_REMOVED lines=14> */
.L_x_3:


//--------------------- .nv.shared.reserved.0     --------------------------
	.section	.nv.shared.reserved.0,"aw",@nobits
	.weak		__nv_reservedSMEM_offset_0_alias
	.size		__nv_reservedSMEM_offset_0_alias, 0, 64
	.other		__nv_reservedSMEM_offset_0_alias,@"STO_CUDA_RESERVED_SHARED STV_DEFAULT"
__nv_reservedSMEM_offset_0_alias:
	.zero		0
	.zero		64


//--------------------- .nv.constant0._Z10calculateVPiS_S_iii --------------------------
	.section	.nv.constant0._Z10calculateVPiS_S_iii,"a",@progbits
	.sectionflags	@""
	.align	4
.nv.constant0._Z10calculateVPiS_S_iii:
	.zero		932


//--------------------- .nv.constant0._Z17initializeVectorsPiS_i --------------------------
	.section	.nv.constant0._Z17initializeVectorsPiS_i,"a",@progbits
	.sectionflags	@""
	.align	4
.nv.constant0._Z17initializeVectorsPiS_i:
	.zero		916


//--------------------- SYMBOLS --------------------------

	.type		.nv.reservedSmem.offset0,@object
	.size		.nv.reservedSmem.offset0,0x4
